//
// Generated by NVIDIA NVVM Compiler
//
// Compiler Build ID: CL-36424714
// Cuda compilation tools, release 13.0, V13.0.88
// Based on NVVM 20.0.0
//

.version 9.0
.target sm_100
.address_size 64

	// .globl	_Z12helloFromGPUv
.extern .func  (.param .b32 func_retval0) vprintf
(
	.param .b64 vprintf_param_0,
	.param .b64 vprintf_param_1
)
;
.global .align 1 .b8 $str[31] = {72, 101, 108, 108, 111, 32, 102, 114, 111, 109, 32, 71, 80, 85, 33, 32, 231, 186, 191, 231, 168, 139, 32, 73, 68, 58, 32, 37, 100, 10};

.visible .entry _Z12helloFromGPUv()
{
	.local .align 8 .b8 	__local_depot0[8];
	.reg .b64 	%SP;
	.reg .b64 	%SPL;
	.reg .b32 	%r<7>;
	.reg .b64 	%rd<5>;

	mov.u64 	%SPL, __local_depot0;
	cvta.local.u64 	%SP, %SPL;
	add.u64 	%rd1, %SP, 0;
	add.u64 	%rd2, %SPL, 0;
	mov.u32 	%r1, %tid.x;
	mov.u32 	%r2, %ctaid.x;
	mov.u32 	%r3, %ntid.x;
	mad.lo.s32 	%r4, %r2, %r3, %r1;
	st.local.u32 	[%rd2], %r4;
	mov.u64 	%rd3, $str;
	cvta.global.u64 	%rd4, %rd3;
	{ // callseq 0, 0
	.param .b64 param0;
	st.param.b64 	[param0], %rd4;
	.param .b64 param1;
	st.param.b64 	[param1], %rd1;
	.param .b32 retval0;
	call.uni (retval0), 
	vprintf, 
	(
	param0, 
	param1
	);
	ld.param.b32 	%r5, [retval0];
	} // callseq 0
	ret;

}


// ===== COMPILED SASS (sm_100) =====

	.target	sm_100

	.elftype	@"ET_EXEC"


//--------------------- .note.nv.tkinfo           --------------------------
	.section	.note.nv.tkinfo,"",@"SHT_NOTE"
	.sectionflags	@"SHF_NOTE_NV_TKINFO"
	.tkinfo
        /*0018*/ 	.word	0x00000002
        /*0030*/ 	.string	""
        /*0030*/ 	.string	"ptxas"
        /*0030*/ 	.string	"Cuda compilation tools, release 13.0, V13.0.88"
        /*0030*/ 	.string	"Build cuda_13.0.r13.0/compiler.36424714_0"
        /*0030*/ 	.string	"-arch sm_100 -m 64 "



//--------------------- .note.nv.cuinfo           --------------------------
	.section	.note.nv.cuinfo,"",@"SHT_NOTE"
	.sectionflags	@"SHF_NOTE_NV_CUINFO"
        /*0018*/ 	.short	0x0002
        /*001a*/ 	.short	0x0064
        /*001c*/ 	.short	0x0082
	.zero		2


//--------------------- .nv.info                  --------------------------
	.section	.nv.info,"",@"SHT_CUDA_INFO"
	.align	4


	//----- nvinfo : EIATTR_REGCOUNT
	.align		4
        /*0000*/ 	.byte	0x04, 0x2f
        /*0002*/ 	.short	(.L_2 - .L_1)
	.align		4
.L_1:
        /*0004*/ 	.word	index@(_Z12helloFromGPUv)
        /*0008*/ 	.word	0x00000018


	//----- nvinfo : EIATTR_FRAME_SIZE
	.align		4
.L_2:
        /*000c*/ 	.byte	0x04, 0x11
        /*000e*/ 	.short	(.L_4 - .L_3)
	.align		4
.L_3:
        /*0010*/ 	.word	index@(_Z12helloFromGPUv)
        /*0014*/ 	.word	0x00000008


	//----- nvinfo : EIATTR_MIN_STACK_SIZE
	.align		4
.L_4:
        /*0018*/ 	.byte	0x04, 0x12
        /*001a*/ 	.short	(.L_6 - .L_5)
	.align		4
.L_5:
        /*001c*/ 	.word	index@(_Z12helloFromGPUv)
        /*0020*/ 	.word	0x00000008
.L_6:


//--------------------- .nv.compat                --------------------------
	.section	.nv.compat,"",@"SHT_CUDA_COMPAT_INFO"
	.align	4
        /*0000*/ 	.byte	0x02, 0x09, 0x00, 0x00, 0x02, 0x02, 0x01, 0x00, 0x02, 0x05, 0x05, 0x00, 0x03, 0x07, 0x01, 0x01
        /*0010*/ 	.byte	0x02, 0x03, 0x00, 0x00, 0x02, 0x06, 0x01, 0x00, 0x04, 0x0b, 0x08, 0x00, 0x09, 0x00, 0x00, 0x00
        /*0020*/ 	.byte	0x00, 0x00, 0x00, 0x00


//--------------------- .nv.info._Z12helloFromGPUv --------------------------
	.section	.nv.info._Z12helloFromGPUv,"",@"SHT_CUDA_INFO"
	.sectionflags	@""
	.align	4


	//----- nvinfo : EIATTR_CUDA_API_VERSION
	.align		4
        /*0000*/ 	.byte	0x04, 0x37
        /*0002*/ 	.short	(.L_8 - .L_7)
.L_7:
        /*0004*/ 	.word	0x00000082


	//----- nvinfo : EIATTR_SPARSE_MMA_MASK
	.align		4
.L_8:
        /*0008*/ 	.byte	0x03, 0x50
        /*000a*/ 	.short	0x0000


	//----- nvinfo : EIATTR_MAXREG_COUNT
	.align		4
        /*000c*/ 	.byte	0x03, 0x1b
        /*000e*/ 	.short	0x00ff


	//----- nvinfo : EIATTR_EXTERNS
	.align		4
        /*0010*/ 	.byte	0x04, 0x0f
        /*0012*/ 	.short	(.L_10 - .L_9)


	//   ....[0]....
	.align		4
.L_9:
        /*0014*/ 	.word	index@(vprintf)


	//----- nvinfo : EIATTR_MERCURY_ISA_VERSION
	.align		4
.L_10:
        /*0018*/ 	.byte	0x03, 0x5f
        /*001a*/ 	.short	0x0101


	//----- nvinfo : EIATTR_VRC_CTA_INIT_COUNT
	.align		4
        /*001c*/ 	.byte	0x02, 0x4a
	.zero		1
	.zero		1


	//----- nvinfo : EIATTR_SYSCALL_OFFSETS
	.align		4
        /*0020*/ 	.byte	0x04, 0x46
        /*0022*/ 	.short	(.L_12 - .L_11)


	//   ....[0]....
.L_11:
        /*0024*/ 	.word	0x00000110


	//----- nvinfo : EIATTR_EXIT_INSTR_OFFSETS
	.align		4
.L_12:
        /*0028*/ 	.byte	0x04, 0x1c
        /*002a*/ 	.short	(.L_14 - .L_13)


	//   ....[0]....
.L_13:
        /*002c*/ 	.word	0x00000120


	//----- nvinfo : EIATTR_SW_WAR
	.align		4
.L_14:
        /*0030*/ 	.byte	0x04, 0x36
        /*0032*/ 	.short	(.L_16 - .L_15)
.L_15:
        /*0034*/ 	.word	0x00000008
.L_16:


//--------------------- .nv.callgraph             --------------------------
	.section	.nv.callgraph,"",@"SHT_CUDA_CALLGRAPH"
	.align	4
	.sectionentsize	8
	.align		4
        /*0000*/ 	.word	0x00000000
	.align		4
        /*0004*/ 	.word	0xffffffff
	.align		4
        /*0008*/ 	.word	index@(_Z12helloFromGPUv)
	.align		4
        /*000c*/ 	.word	index@(vprintf)
	.align		4
        /*0010*/ 	.word	0x00000000
	.align		4
        /*0014*/ 	.word	0xfffffffe
	.align		4
        /*0018*/ 	.word	0x00000000
	.align		4
        /*001c*/ 	.word	0xfffffffd
	.align		4
        /*0020*/ 	.word	0x00000000
	.align		4
        /*0024*/ 	.word	0xfffffffc


//--------------------- .nv.constant4             --------------------------
	.section	.nv.constant4,"a",@progbits
	.align	8
	.align		8
.nv.constant4:
        /*0000*/ 	.dword	vprintf
	.align		8
        /*0008*/ 	.dword	$str


//--------------------- .text._Z12helloFromGPUv   --------------------------
	.section	.text._Z12helloFromGPUv,"ax",@progbits
	.align	128
        .global         _Z12helloFromGPUv
        .type           _Z12helloFromGPUv,@function
        .size           _Z12helloFromGPUv,(.L_x_2 - _Z12helloFromGPUv)
        .other          _Z12helloFromGPUv,@"STO_CUDA_ENTRY STV_DEFAULT"
_Z12helloFromGPUv:
.text._Z12helloFromGPUv:
[----:B------:R-:W0:Y:S01]  /*0000*/  LDC R1, c[0x0][0x37c] ;  /* 0x0000df00ff017b82 */ /* 0x000e220000000800 */
[----:B------:R-:W1:Y:S01]  /*0010*/  S2R R0, SR_TID.X ;  /* 0x0000000000007919 */ /* 0x000e620000002100 */
[----:B------:R-:W2:Y:S06]  /*0020*/  LDCU UR5, c[0x0][0x2fc] ;  /* 0x00005f80ff0577ac */ /* 0x000eac0008000800 */
[----:B------:R-:W1:Y:S01]  /*0030*/  S2UR UR6, SR_CTAID.X ;  /* 0x00000000000679c3 */ /* 0x000e620000002500 */
[----:B------:R-:W-:Y:S01]  /*0040*/  MOV R2, 0x0 ;  /* 0x0000000000027802 */ /* 0x000fe20000000f00 */
[----:B0-----:R-:W-:Y:S01]  /*0050*/  VIADD R1, R1, 0xfffffff8 ;  /* 0xfffffff801017836 */ /* 0x001fe20000000000 */
[----:B------:R-:W0:Y:S05]  /*0060*/  LDCU UR4, c[0x0][0x2f8] ;  /* 0x00005f00ff0477ac */ /* 0x000e2a0008000800 */
[----:B------:R-:W1:Y:S01]  /*0070*/  LDC R3, c[0x0][0x360] ;  /* 0x0000d800ff037b82 */ /* 0x000e620000000800 */
[----:B0-----:R-:W-:-:S05]  /*0080*/  IADD3 R6, P0, PT, R1, UR4, RZ ;  /* 0x0000000401067c10 */ /* 0x001fca000ff1e0ff */
[----:B--2---:R-:W-:Y:S02]  /*0090*/  IMAD.X R7, RZ, RZ, UR5, P0 ;  /* 0x00000005ff077e24 */ /* 0x004fe400080e06ff */
[----:B-1----:R-:W-:Y:S01]  /*00a0*/  IMAD R0, R3, UR6, R0 ;  /* 0x0000000603007c24 */ /* 0x002fe2000f8e0200 */
[----:B------:R-:W0:Y:S01]  /*00b0*/  LDCU.64 UR6, c[0x4][0x8] ;  /* 0x01000100ff0677ac */ /* 0x000e220008000a00 */
[----:B------:R-:W1:Y:S03]  /*00c0*/  LDC.64 R2, c[0x4][R2] ;  /* 0x0100000002027b82 */ /* 0x000e660000000a00 */
[----:B------:R2:W-:Y:S01]  /*00d0*/  STL [R1], R0 ;  /* 0x0000000001007387 */ /* 0x0005e20000100800 */
[----:B0-----:R-:W-:Y:S01]  /*00e0*/  IMAD.U32 R4, RZ, RZ, UR6 ;  /* 0x00000006ff047e24 */ /* 0x001fe2000f8e00ff */
[----:B--2---:R-:W-:-:S07]  /*00f0*/  MOV R5, UR7 ;  /* 0x0000000700057c02 */ /* 0x004fce0008000f00 */
[----:B------:R-:W-:-:S07]  /*0100*/  LEPC R20, `(.L_x_0) ;  /* 0x000000001014794e */ /* 0x000fce0000000000 */
[----:B-1----:R-:W-:Y:S05]  /*0110*/  CALL.ABS.NOINC R2 ;  /* 0x0000000002007343 */ /* 0x002fea0003c00000 */
.L_x_0:
[----:B------:R-:W-:Y:S05]  /*0120*/  EXIT ;  /* 0x000000000000794d */ /* 0x000fea0003800000 */
.L_x_1:
[----:B------:R-:W-:-:S00]  /*0130*/  BRA `(.L_x_1) ;  /* 0xfffffffc00fc7947 */ /* 0x000fc0000383ffff */
[----:B------:R-:W-:-:S00]  /*0140*/  NOP ;  /* 0x0000000000007918 */ /* 0x000fc00000000000 */
        /* <DEDUP_REMOVED lines=11> */
.L_x_2:


//--------------------- .nv.global.init           --------------------------
	.section	.nv.global.init,"aw",@progbits
.nv.global.init:
	.type		$str,@object
	.size		$str,(.L_0 - $str)
$str:
        /*0000*/ 	.byte	0x48, 0x65, 0x6c, 0x6c, 0x6f, 0x20, 0x66, 0x72, 0x6f, 0x6d, 0x20, 0x47, 0x50, 0x55, 0x21, 0x20
        /*0010*/ 	.byte	0xe7, 0xba, 0xbf, 0xe7, 0xa8, 0x8b, 0x20, 0x49, 0x44, 0x3a, 0x20, 0x25, 0x64, 0x0a, 0x00
.L_0:


//--------------------- .nv.shared.reserved.0     --------------------------
	.section	.nv.shared.reserved.0,"aw",@nobits
	.weak		__nv_reservedSMEM_offset_0_alias
	.size		__nv_reservedSMEM_offset_0_alias, 0, 64
	.other		__nv_reservedSMEM_offset_0_alias,@"STO_CUDA_RESERVED_SHARED STV_DEFAULT"
__nv_reservedSMEM_offset_0_alias:
	.zero		0
	.zero		64


//--------------------- .nv.constant0._Z12helloFromGPUv --------------------------
	.section	.nv.constant0._Z12helloFromGPUv,"a",@progbits
	.sectionflags	@""
	.align	4
.nv.constant0._Z12helloFromGPUv:
	.zero		896


//--------------------- SYMBOLS --------------------------

	.type		.nv.reservedSmem.offset0,@object
	.size		.nv.reservedSmem.offset0,0x4
	.type		vprintf,@function
